//
// Generated by NVIDIA NVVM Compiler
//
// Compiler Build ID: CL-36424714
// Cuda compilation tools, release 13.0, V13.0.88
// Based on NVVM 20.0.0
//

.version 9.0
.target sm_100
.address_size 64

	// .globl	_Z7bitonicPiii
.func  (.param .b64 func_retval0) __internal_accurate_pow
(
	.param .b64 __internal_accurate_pow_param_0
)
;

.visible .entry _Z7bitonicPiii(
	.param .u64 .ptr .align 1 _Z7bitonicPiii_param_0,
	.param .u32 _Z7bitonicPiii_param_1,
	.param .u32 _Z7bitonicPiii_param_2
)
{
	.reg .pred 	%p<12>;
	.reg .b32 	%r<31>;
	.reg .b64 	%rd<17>;
	.reg .b64 	%fd<16>;

	ld.param.u64 	%rd6, [_Z7bitonicPiii_param_0];
	ld.param.u32 	%r9, [_Z7bitonicPiii_param_1];
	ld.param.u32 	%r10, [_Z7bitonicPiii_param_2];
	cvta.to.global.u64 	%rd1, %rd6;
	mov.u32 	%r11, %tid.x;
	mov.u32 	%r12, %ntid.x;
	mov.u32 	%r13, %ctaid.x;
	mad.lo.s32 	%r1, %r12, %r13, %r11;
	sub.s32 	%r14, %r9, %r10;
	add.s32 	%r15, %r14, 1;
	setp.eq.s32 	%p1, %r15, 0;
	cvt.rn.f64.s32 	%fd1, %r15;
	mov.f64 	%fd2, 0d4000000000000000;
	{
	.reg .b32 %temp; 
	mov.b64 	{%temp, %r2}, %fd2;
	}
	{
	.reg .b32 %temp; 
	mov.b64 	{%temp, %r16}, %fd1;
	}
	shr.u32 	%r17, %r16, 20;
	and.b32  	%r18, %r17, 2047;
	add.s32 	%r19, %r18, -1012;
	mov.b64 	%rd7, %fd1;
	shl.b64 	%rd8, %rd7, %r19;
	setp.eq.s64 	%p2, %rd8, -9223372036854775808;
	{ // callseq 0, 0
	.param .b64 param0;
	st.param.f64 	[param0], %fd1;
	.param .b64 retval0;
	call.uni (retval0), 
	__internal_accurate_pow, 
	(
	param0
	);
	ld.param.f64 	%fd3, [retval0];
	} // callseq 0
	setp.lt.s32 	%p3, %r2, 0;
	neg.f64 	%fd5, %fd3;
	selp.f64 	%fd6, %fd5, %fd3, %p2;
	selp.f64 	%fd7, %fd6, %fd3, %p3;
	selp.f64 	%fd8, 0d3FF0000000000000, %fd7, %p1;
	cvt.rzi.s32.f64 	%r20, %fd8;
	shr.u32 	%r21, %r20, 31;
	add.s32 	%r22, %r20, %r21;
	shr.s32 	%r3, %r22, 1;
	rem.s32 	%r23, %r1, %r20;
	setp.ge.s32 	%p4, %r23, %r3;
	@%p4 bra 	$L__BB0_7;
	setp.lt.s32 	%p5, %r2, 0;
	cvt.rn.f64.s32 	%fd9, %r9;
	{
	.reg .b32 %temp; 
	mov.b64 	{%temp, %r24}, %fd9;
	}
	shr.u32 	%r25, %r24, 20;
	and.b32  	%r26, %r25, 2047;
	add.s32 	%r27, %r26, -1012;
	mov.b64 	%rd10, %fd9;
	shl.b64 	%rd11, %rd10, %r27;
	setp.eq.s64 	%p6, %rd11, -9223372036854775808;
	{ // callseq 1, 0
	.param .b64 param0;
	st.param.f64 	[param0], %fd9;
	.param .b64 retval0;
	call.uni (retval0), 
	__internal_accurate_pow, 
	(
	param0
	);
	ld.param.f64 	%fd10, [retval0];
	} // callseq 1
	neg.f64 	%fd12, %fd10;
	selp.f64 	%fd13, %fd12, %fd10, %p6;
	selp.f64 	%fd14, %fd13, %fd10, %p5;
	setp.eq.s32 	%p7, %r9, 0;
	selp.f64 	%fd15, 0d3FF0000000000000, %fd14, %p7;
	cvt.rzi.s32.f64 	%r28, %fd15;
	div.s32 	%r4, %r1, %r28;
	and.b32  	%r29, %r4, 1;
	setp.eq.b32 	%p8, %r29, 1;
	@%p8 bra 	$L__BB0_4;
	mul.wide.s32 	%rd15, %r1, 4;
	add.s64 	%rd2, %rd1, %rd15;
	ld.global.u32 	%r5, [%rd2];
	mul.wide.s32 	%rd16, %r3, 4;
	add.s64 	%rd3, %rd2, %rd16;
	ld.global.u32 	%r6, [%rd3];
	setp.le.s32 	%p11, %r5, %r6;
	@%p11 bra 	$L__BB0_7;
	st.global.u32 	[%rd2], %r6;
	st.global.u32 	[%rd3], %r5;
	bra.uni 	$L__BB0_7;
$L__BB0_4:
	and.b32  	%r30, %r4, -2147483647;
	setp.ne.s32 	%p9, %r30, 1;
	@%p9 bra 	$L__BB0_7;
	mul.wide.s32 	%rd13, %r1, 4;
	add.s64 	%rd4, %rd1, %rd13;
	ld.global.u32 	%r7, [%rd4];
	mul.wide.s32 	%rd14, %r3, 4;
	add.s64 	%rd5, %rd4, %rd14;
	ld.global.u32 	%r8, [%rd5];
	setp.ge.s32 	%p10, %r7, %r8;
	@%p10 bra 	$L__BB0_7;
	st.global.u32 	[%rd4], %r8;
	st.global.u32 	[%rd5], %r7;
$L__BB0_7:
	ret;

}
.func  (.param .b64 func_retval0) __internal_accurate_pow(
	.param .b64 __internal_accurate_pow_param_0
)
{
	.reg .pred 	%p<8>;
	.reg .b32 	%r<46>;
	.reg .b32 	%f<3>;
	.reg .b64 	%fd<109>;

	ld.param.f64 	%fd10, [__internal_accurate_pow_param_0];
	mov.f64 	%fd11, 0d4000000000000000;
	{
	.reg .b32 %temp; 
	mov.b64 	{%temp, %r8}, %fd11;
	}
	{
	.reg .b32 %temp; 
	mov.b64 	{%r9, %temp}, %fd11;
	}
	shr.u32 	%r10, %r8, 20;
	setp.lt.u32 	%p1, %r8, 1048576;
	mov.f64 	%fd12, 0d4360000000000000;
	{
	.reg .b32 %temp; 
	mov.b64 	{%temp, %r11}, %fd12;
	}
	{
	.reg .b32 %temp; 
	mov.b64 	{%r12, %temp}, %fd12;
	}
	shr.u32 	%r13, %r11, 20;
	add.s32 	%r14, %r13, -54;
	selp.b32 	%r15, %r12, %r9, %p1;
	selp.b32 	%r16, %r11, %r8, %p1;
	selp.b32 	%r1, %r14, %r10, %p1;
	add.s32 	%r45, %r1, -1023;
	and.b32  	%r17, %r16, -2146435073;
	or.b32  	%r18, %r17, 1072693248;
	mov.b64 	%fd107, {%r15, %r18};
	setp.lt.u32 	%p2, %r18, 1073127583;
	@%p2 bra 	$L__BB1_2;
	{
	.reg .b32 %temp; 
	mov.b64 	{%r19, %temp}, %fd107;
	}
	{
	.reg .b32 %temp; 
	mov.b64 	{%temp, %r20}, %fd107;
	}
	add.s32 	%r21, %r20, -1048576;
	mov.b64 	%fd107, {%r19, %r21};
	add.s32 	%r45, %r1, -1022;
$L__BB1_2:
	add.f64 	%fd13, %fd107, 0dBFF0000000000000;
	add.f64 	%fd14, %fd107, 0d3FF0000000000000;
	rcp.approx.ftz.f64 	%fd15, %fd14;
	neg.f64 	%fd16, %fd14;
	fma.rn.f64 	%fd17, %fd16, %fd15, 0d3FF0000000000000;
	fma.rn.f64 	%fd18, %fd17, %fd17, %fd17;
	fma.rn.f64 	%fd19, %fd18, %fd15, %fd15;
	mul.f64 	%fd20, %fd13, %fd19;
	fma.rn.f64 	%fd21, %fd13, %fd19, %fd20;
	mul.f64 	%fd22, %fd21, %fd21;
	fma.rn.f64 	%fd23, %fd22, 0d3EB0F5FF7D2CAFE2, 0d3ED0F5D241AD3B5A;
	fma.rn.f64 	%fd24, %fd23, %fd22, 0d3EF3B20A75488A3F;
	fma.rn.f64 	%fd25, %fd24, %fd22, 0d3F1745CDE4FAECD5;
	fma.rn.f64 	%fd26, %fd25, %fd22, 0d3F3C71C7258A578B;
	fma.rn.f64 	%fd27, %fd26, %fd22, 0d3F6249249242B910;
	fma.rn.f64 	%fd28, %fd27, %fd22, 0d3F89999999999DFB;
	sub.f64 	%fd29, %fd13, %fd21;
	add.f64 	%fd30, %fd29, %fd29;
	neg.f64 	%fd31, %fd21;
	fma.rn.f64 	%fd32, %fd31, %fd13, %fd30;
	mul.f64 	%fd33, %fd19, %fd32;
	fma.rn.f64 	%fd34, %fd22, %fd28, 0d3FB5555555555555;
	mov.f64 	%fd35, 0d3FB5555555555555;
	sub.f64 	%fd36, %fd35, %fd34;
	fma.rn.f64 	%fd37, %fd22, %fd28, %fd36;
	add.f64 	%fd38, %fd37, 0dBC46A4CB00B9E7B0;
	add.f64 	%fd39, %fd34, %fd38;
	sub.f64 	%fd40, %fd34, %fd39;
	add.f64 	%fd41, %fd38, %fd40;
	mul.rn.f64 	%fd42, %fd21, %fd21;
	neg.f64 	%fd43, %fd42;
	fma.rn.f64 	%fd44, %fd21, %fd21, %fd43;
	{
	.reg .b32 %temp; 
	mov.b64 	{%r22, %temp}, %fd33;
	}
	{
	.reg .b32 %temp; 
	mov.b64 	{%temp, %r23}, %fd33;
	}
	add.s32 	%r24, %r23, 1048576;
	mov.b64 	%fd45, {%r22, %r24};
	fma.rn.f64 	%fd46, %fd21, %fd45, %fd44;
	mul.rn.f64 	%fd47, %fd42, %fd21;
	neg.f64 	%fd48, %fd47;
	fma.rn.f64 	%fd49, %fd42, %fd21, %fd48;
	fma.rn.f64 	%fd50, %fd42, %fd33, %fd49;
	fma.rn.f64 	%fd51, %fd46, %fd21, %fd50;
	mul.rn.f64 	%fd52, %fd39, %fd47;
	neg.f64 	%fd53, %fd52;
	fma.rn.f64 	%fd54, %fd39, %fd47, %fd53;
	fma.rn.f64 	%fd55, %fd39, %fd51, %fd54;
	fma.rn.f64 	%fd56, %fd41, %fd47, %fd55;
	add.f64 	%fd57, %fd52, %fd56;
	sub.f64 	%fd58, %fd52, %fd57;
	add.f64 	%fd59, %fd56, %fd58;
	add.f64 	%fd60, %fd21, %fd57;
	sub.f64 	%fd61, %fd21, %fd60;
	add.f64 	%fd62, %fd57, %fd61;
	add.f64 	%fd63, %fd59, %fd62;
	add.f64 	%fd64, %fd33, %fd63;
	add.f64 	%fd65, %fd60, %fd64;
	sub.f64 	%fd66, %fd60, %fd65;
	add.f64 	%fd67, %fd64, %fd66;
	xor.b32  	%r25, %r45, -2147483648;
	mov.b32 	%r26, 1127219200;
	mov.b64 	%fd68, {%r25, %r26};
	mov.b32 	%r27, -2147483648;
	mov.b64 	%fd69, {%r27, %r26};
	sub.f64 	%fd70, %fd68, %fd69;
	fma.rn.f64 	%fd71, %fd70, 0d3FE62E42FEFA39EF, %fd65;
	fma.rn.f64 	%fd72, %fd70, 0dBFE62E42FEFA39EF, %fd71;
	sub.f64 	%fd73, %fd72, %fd65;
	sub.f64 	%fd74, %fd67, %fd73;
	fma.rn.f64 	%fd75, %fd70, 0d3C7ABC9E3B39803F, %fd74;
	add.f64 	%fd76, %fd71, %fd75;
	sub.f64 	%fd77, %fd71, %fd76;
	add.f64 	%fd78, %fd75, %fd77;
	{
	.reg .b32 %temp; 
	mov.b64 	{%temp, %r28}, %fd10;
	}
	{
	.reg .b32 %temp; 
	mov.b64 	{%r29, %temp}, %fd10;
	}
	shl.b32 	%r30, %r28, 1;
	setp.gt.u32 	%p3, %r30, -33554433;
	and.b32  	%r31, %r28, -15728641;
	selp.b32 	%r32, %r31, %r28, %p3;
	mov.b64 	%fd79, {%r29, %r32};
	mul.rn.f64 	%fd80, %fd76, %fd79;
	neg.f64 	%fd81, %fd80;
	fma.rn.f64 	%fd82, %fd76, %fd79, %fd81;
	fma.rn.f64 	%fd83, %fd78, %fd79, %fd82;
	add.f64 	%fd4, %fd80, %fd83;
	sub.f64 	%fd84, %fd80, %fd4;
	add.f64 	%fd5, %fd83, %fd84;
	fma.rn.f64 	%fd85, %fd4, 0d3FF71547652B82FE, 0d4338000000000000;
	{
	.reg .b32 %temp; 
	mov.b64 	{%r5, %temp}, %fd85;
	}
	mov.f64 	%fd86, 0dC338000000000000;
	add.rn.f64 	%fd87, %fd85, %fd86;
	fma.rn.f64 	%fd88, %fd87, 0dBFE62E42FEFA39EF, %fd4;
	fma.rn.f64 	%fd89, %fd87, 0dBC7ABC9E3B39803F, %fd88;
	fma.rn.f64 	%fd90, %fd89, 0d3E5ADE1569CE2BDF, 0d3E928AF3FCA213EA;
	fma.rn.f64 	%fd91, %fd90, %fd89, 0d3EC71DEE62401315;
	fma.rn.f64 	%fd92, %fd91, %fd89, 0d3EFA01997C89EB71;
	fma.rn.f64 	%fd93, %fd92, %fd89, 0d3F2A01A014761F65;
	fma.rn.f64 	%fd94, %fd93, %fd89, 0d3F56C16C1852B7AF;
	fma.rn.f64 	%fd95, %fd94, %fd89, 0d3F81111111122322;
	fma.rn.f64 	%fd96, %fd95, %fd89, 0d3FA55555555502A1;
	fma.rn.f64 	%fd97, %fd96, %fd89, 0d3FC5555555555511;
	fma.rn.f64 	%fd98, %fd97, %fd89, 0d3FE000000000000B;
	fma.rn.f64 	%fd99, %fd98, %fd89, 0d3FF0000000000000;
	fma.rn.f64 	%fd100, %fd99, %fd89, 0d3FF0000000000000;
	{
	.reg .b32 %temp; 
	mov.b64 	{%r6, %temp}, %fd100;
	}
	{
	.reg .b32 %temp; 
	mov.b64 	{%temp, %r7}, %fd100;
	}
	shl.b32 	%r33, %r5, 20;
	add.s32 	%r34, %r33, %r7;
	mov.b64 	%fd108, {%r6, %r34};
	{
	.reg .b32 %temp; 
	mov.b64 	{%temp, %r35}, %fd4;
	}
	mov.b32 	%f2, %r35;
	abs.f32 	%f1, %f2;
	setp.lt.f32 	%p4, %f1, 0f4086232B;
	@%p4 bra 	$L__BB1_5;
	setp.lt.f64 	%p5, %fd4, 0d0000000000000000;
	add.f64 	%fd101, %fd4, 0d7FF0000000000000;
	selp.f64 	%fd108, 0d0000000000000000, %fd101, %p5;
	setp.geu.f32 	%p6, %f1, 0f40874800;
	@%p6 bra 	$L__BB1_5;
	shr.u32 	%r36, %r5, 31;
	add.s32 	%r37, %r5, %r36;
	shr.s32 	%r38, %r37, 1;
	shl.b32 	%r39, %r38, 20;
	add.s32 	%r40, %r7, %r39;
	mov.b64 	%fd102, {%r6, %r40};
	sub.s32 	%r41, %r5, %r38;
	shl.b32 	%r42, %r41, 20;
	add.s32 	%r43, %r42, 1072693248;
	mov.b32 	%r44, 0;
	mov.b64 	%fd103, {%r44, %r43};
	mul.f64 	%fd108, %fd103, %fd102;
$L__BB1_5:
	abs.f64 	%fd104, %fd108;
	setp.eq.f64 	%p7, %fd104, 0d7FF0000000000000;
	fma.rn.f64 	%fd105, %fd108, %fd5, %fd108;
	selp.f64 	%fd106, %fd108, %fd105, %p7;
	st.param.f64 	[func_retval0], %fd106;
	ret;

}


// ===== COMPILED SASS (sm_100) =====

	.target	sm_100

	.elftype	@"ET_EXEC"


//--------------------- .note.nv.tkinfo           --------------------------
	.section	.note.nv.tkinfo,"",@"SHT_NOTE"
	.sectionflags	@"SHF_NOTE_NV_TKINFO"
	.tkinfo
        /*0018*/ 	.word	0x00000002
        /*0030*/ 	.string	""
        /*0030*/ 	.string	"ptxas"
        /*0030*/ 	.string	"Cuda compilation tools, release 13.0, V13.0.88"
        /*0030*/ 	.string	"Build cuda_13.0.r13.0/compiler.36424714_0"
        /*0030*/ 	.string	"-arch sm_100 -m 64 "



//--------------------- .note.nv.cuinfo           --------------------------
	.section	.note.nv.cuinfo,"",@"SHT_NOTE"
	.sectionflags	@"SHF_NOTE_NV_CUINFO"
        /*0018*/ 	.short	0x0002
        /*001a*/ 	.short	0x0064
        /*001c*/ 	.short	0x0082
	.zero		2


//--------------------- .nv.info                  --------------------------
	.section	.nv.info,"",@"SHT_CUDA_INFO"
	.align	4


	//----- nvinfo : EIATTR_REGCOUNT
	.align		4
        /*0000*/ 	.byte	0x04, 0x2f
        /*0002*/ 	.short	(.L_1 - .L_0)
	.align		4
.L_0:
        /*0004*/ 	.word	index@(_Z7bitonicPiii)
        /*0008*/ 	.word	0x0000001c


	//----- nvinfo : EIATTR_FRAME_SIZE
	.align		4
.L_1:
        /*000c*/ 	.byte	0x04, 0x11
        /*000e*/ 	.short	(.L_3 - .L_2)
	.align		4
.L_2:
        /*0010*/ 	.word	index@($_Z7bitonicPiii$__internal_accurate_pow)
        /*0014*/ 	.word	0x00000000


	//----- nvinfo : EIATTR_FRAME_SIZE
	.align		4
.L_3:
        /*0018*/ 	.byte	0x04, 0x11
        /*001a*/ 	.short	(.L_5 - .L_4)
	.align		4
.L_4:
        /*001c*/ 	.word	index@(_Z7bitonicPiii)
        /*0020*/ 	.word	0x00000000


	//----- nvinfo : EIATTR_MIN_STACK_SIZE
	.align		4
.L_5:
        /*0024*/ 	.byte	0x04, 0x12
        /*0026*/ 	.short	(.L_7 - .L_6)
	.align		4
.L_6:
        /*0028*/ 	.word	index@(_Z7bitonicPiii)
        /*002c*/ 	.word	0x00000000
.L_7:


//--------------------- .nv.compat                --------------------------
	.section	.nv.compat,"",@"SHT_CUDA_COMPAT_INFO"
	.align	4
        /*0000*/ 	.byte	0x02, 0x09, 0x00, 0x00, 0x02, 0x02, 0x01, 0x00, 0x02, 0x05, 0x05, 0x00, 0x03, 0x07, 0x01, 0x01
        /*0010*/ 	.byte	0x02, 0x03, 0x00, 0x00, 0x02, 0x06, 0x01, 0x00, 0x04, 0x0b, 0x08, 0x00, 0x01, 0x00, 0x00, 0x00
        /*0020*/ 	.byte	0x00, 0x00, 0x00, 0x00


//--------------------- .nv.info._Z7bitonicPiii   --------------------------
	.section	.nv.info._Z7bitonicPiii,"",@"SHT_CUDA_INFO"
	.sectionflags	@""
	.align	4


	//----- nvinfo : EIATTR_CUDA_API_VERSION
	.align		4
        /*0000*/ 	.byte	0x04, 0x37
        /*0002*/ 	.short	(.L_9 - .L_8)
.L_8:
        /*0004*/ 	.word	0x00000082


	//----- nvinfo : EIATTR_KPARAM_INFO
	.align		4
.L_9:
        /*0008*/ 	.byte	0x04, 0x17
        /*000a*/ 	.short	(.L_11 - .L_10)
.L_10:
        /*000c*/ 	.word	0x00000000
        /*0010*/ 	.short	0x0002
        /*0012*/ 	.short	0x000c
        /*0014*/ 	.byte	0x00, 0xf0, 0x11, 0x00


	//----- nvinfo : EIATTR_KPARAM_INFO
	.align		4
.L_11:
        /*0018*/ 	.byte	0x04, 0x17
        /*001a*/ 	.short	(.L_13 - .L_12)
.L_12:
        /*001c*/ 	.word	0x00000000
        /*0020*/ 	.short	0x0001
        /*0022*/ 	.short	0x0008
        /*0024*/ 	.byte	0x00, 0xf0, 0x11, 0x00


	//----- nvinfo : EIATTR_KPARAM_INFO
	.align		4
.L_13:
        /*0028*/ 	.byte	0x04, 0x17
        /*002a*/ 	.short	(.L_15 - .L_14)
.L_14:
        /*002c*/ 	.word	0x00000000
        /*0030*/ 	.short	0x0000
        /*0032*/ 	.short	0x0000
        /*0034*/ 	.byte	0x00, 0xf5, 0x21, 0x00


	//----- nvinfo : EIATTR_SPARSE_MMA_MASK
	.align		4
.L_15:
        /*0038*/ 	.byte	0x03, 0x50
        /*003a*/ 	.short	0x0000


	//----- nvinfo : EIATTR_MAXREG_COUNT
	.align		4
        /*003c*/ 	.byte	0x03, 0x1b
        /*003e*/ 	.short	0x00ff


	//----- nvinfo : EIATTR_MERCURY_ISA_VERSION
	.align		4
        /*0040*/ 	.byte	0x03, 0x5f
        /*0042*/ 	.short	0x0101


	//----- nvinfo : EIATTR_VRC_CTA_INIT_COUNT
	.align		4
        /*0044*/ 	.byte	0x02, 0x4a
	.zero		1
	.zero		1


	//----- nvinfo : EIATTR_EXIT_INSTR_OFFSETS
	.align		4
        /*0048*/ 	.byte	0x04, 0x1c
        /*004a*/ 	.short	(.L_17 - .L_16)


	//   ....[0]....
.L_16:
        /*004c*/ 	.word	0x00000270


	//   ....[1]....
        /*0050*/ 	.word	0x00000530


	//   ....[2]....
        /*0054*/ 	.word	0x00000560


	//   ....[3]....
        /*0058*/ 	.word	0x00000590


	//   ....[4]....
        /*005c*/ 	.word	0x00000600


	//   ....[5]....
        /*0060*/ 	.word	0x00000630


	//----- nvinfo : EIATTR_CRS_STACK_SIZE
	.align		4
.L_17:
        /*0064*/ 	.byte	0x04, 0x1e
        /*0066*/ 	.short	(.L_19 - .L_18)
.L_18:
        /*0068*/ 	.word	0x00000000


	//----- nvinfo : EIATTR_CBANK_PARAM_SIZE
	.align		4
.L_19:
        /*006c*/ 	.byte	0x03, 0x19
        /*006e*/ 	.short	0x0010


	//----- nvinfo : EIATTR_PARAM_CBANK
	.align		4
        /*0070*/ 	.byte	0x04, 0x0a
        /*0072*/ 	.short	(.L_21 - .L_20)
	.align		4
.L_20:
        /*0074*/ 	.word	index@(.nv.constant0._Z7bitonicPiii)
        /*0078*/ 	.short	0x0380
        /*007a*/ 	.short	0x0010


	//----- nvinfo : EIATTR_SW_WAR
	.align		4
.L_21:
        /*007c*/ 	.byte	0x04, 0x36
        /*007e*/ 	.short	(.L_23 - .L_22)
.L_22:
        /*0080*/ 	.word	0x00000008
.L_23:


//--------------------- .nv.callgraph             --------------------------
	.section	.nv.callgraph,"",@"SHT_CUDA_CALLGRAPH"
	.align	4
	.sectionentsize	8
	.align		4
        /*0000*/ 	.word	0x00000000
	.align		4
        /*0004*/ 	.word	0xffffffff
	.align		4
        /*0008*/ 	.word	0x00000000
	.align		4
        /*000c*/ 	.word	0xfffffffe
	.align		4
        /*0010*/ 	.word	0x00000000
	.align		4
        /*0014*/ 	.word	0xfffffffd
	.align		4
        /*0018*/ 	.word	0x00000000
	.align		4
        /*001c*/ 	.word	0xfffffffc


//--------------------- .text._Z7bitonicPiii      --------------------------
	.section	.text._Z7bitonicPiii,"ax",@progbits
	.align	128
        .global         _Z7bitonicPiii
        .type           _Z7bitonicPiii,@function
        .size           _Z7bitonicPiii,(.L_x_3 - _Z7bitonicPiii)
        .other          _Z7bitonicPiii,@"STO_CUDA_ENTRY STV_DEFAULT"
_Z7bitonicPiii:
.text._Z7bitonicPiii:
[----:B------:R-:W-:Y:S01]  /*0000*/  LDC R1, c[0x0][0x37c] ;  /* 0x0000df00ff017b82 */ /* 0x000fe20000000800 */
[----:B------:R-:W0:Y:S01]  /*0010*/  LDCU.64 UR4, c[0x0][0x388] ;  /* 0x00007100ff0477ac */ /* 0x000e220008000a00 */
[----:B------:R-:W1:Y:S01]  /*0020*/  S2R R22, SR_TID.X ;  /* 0x0000000000167919 */ /* 0x000e620000002100 */
[----:B------:R-:W-:Y:S01]  /*0030*/  MOV R0, 0xb0 ;  /* 0x000000b000007802 */ /* 0x000fe20000000f00 */
[----:B------:R-:W1:Y:S01]  /*0040*/  S2R R3, SR_CTAID.X ;  /* 0x0000000000037919 */ /* 0x000e620000002500 */
[----:B0-----:R-:W-:Y:S01]  /*0050*/  UIADD3 UR4, UPT, UPT, UR4, 0x1, -UR5 ;  /* 0x0000000104047890 */ /* 0x001fe2000fffe805 */
[----:B------:R-:W1:Y:S05]  /*0060*/  LDCU UR5, c[0x0][0x360] ;  /* 0x00006c00ff0577ac */ /* 0x000e6a0008000800 */
[----:B------:R-:W-:-:S03]  /*0070*/  ISETP.NE.AND P0, PT, RZ, UR4, PT ;  /* 0x00000004ff007c0c */ /* 0x000fc6000bf05270 */
[----:B------:R-:W0:Y:S01]  /*0080*/  I2F.F64 R24, UR4 ;  /* 0x0000000400187d12 */ /* 0x000e220008201c00 */
[----:B-1----:R-:W-:-:S09]  /*0090*/  IMAD R22, R3, UR5, R22 ;  /* 0x0000000503167c24 */ /* 0x002fd2000f8e0216 */
[----:B0-----:R-:W-:Y:S05]  /*00a0*/  CALL.REL.NOINC `($_Z7bitonicPiii$__internal_accurate_pow) ;  /* 0x0000000400647944 */ /* 0x001fea0003c00000 */
[----:B------:R-:W-:Y:S02]  /*00b0*/  FSEL R3, R5, 1.875, P0 ;  /* 0x3ff0000005037808 */ /* 0x000fe40000000000 */
[----:B------:R-:W-:Y:S02]  /*00c0*/  FSEL R2, R4, RZ, P0 ;  /* 0x000000ff04027208 */ /* 0x000fe40000000000 */
[----:B------:R-:W-:Y:S02]  /*00d0*/  ISETP.GE.AND P2, PT, R22, RZ, PT ;  /* 0x000000ff1600720c */ /* 0x000fe40003f46270 */
[----:B------:R0:W1:Y:S02]  /*00e0*/  F2I.F64.TRUNC R3, R2 ;  /* 0x0000000200037311 */ /* 0x000064000030d100 */
[----:B0-----:R-:W-:Y:S02]  /*00f0*/  IABS R2, R22 ;  /* 0x0000001600027213 */ /* 0x001fe40000000000 */
[----:B-1----:R-:W-:-:S02]  /*0100*/  IABS R6, R3 ;  /* 0x0000000300067213 */ /* 0x002fc40000000000 */
[-C--:B------:R-:W-:Y:S02]  /*0110*/  IABS R8, R3.reuse ;  /* 0x0000000300087213 */ /* 0x080fe40000000000 */
[----:B------:R-:W0:Y:S01]  /*0120*/  I2F.RP R0, R6 ;  /* 0x0000000600007306 */ /* 0x000e220000209400 */
[----:B------:R-:W-:-:S04]  /*0130*/  LEA.HI R23, R3, R3, RZ, 0x1 ;  /* 0x0000000303177211 */ /* 0x000fc800078f08ff */
[----:B------:R-:W-:-:S03]  /*0140*/  SHF.R.S32.HI R23, RZ, 0x1, R23 ;  /* 0x00000001ff177819 */ /* 0x000fc60000011417 */
[----:B0-----:R-:W0:Y:S02]  /*0150*/  MUFU.RCP R0, R0 ;  /* 0x0000000000007308 */ /* 0x001e240000001000 */
[----:B0-----:R-:W-:Y:S02]  /*0160*/  VIADD R4, R0, 0xffffffe ;  /* 0x0ffffffe00047836 */ /* 0x001fe40000000000 */
[----:B------:R-:W-:-:S04]  /*0170*/  IMAD.MOV R0, RZ, RZ, -R8 ;  /* 0x000000ffff007224 */ /* 0x000fc800078e0a08 */
[----:B------:R0:W1:Y:S02]  /*0180*/  F2I.FTZ.U32.TRUNC.NTZ R5, R4 ;  /* 0x0000000400057305 */ /* 0x000064000021f000 */
[----:B0-----:R-:W-:Y:S02]  /*0190*/  IMAD.MOV.U32 R4, RZ, RZ, RZ ;  /* 0x000000ffff047224 */ /* 0x001fe400078e00ff */
[----:B-1----:R-:W-:-:S04]  /*01a0*/  IMAD.MOV R7, RZ, RZ, -R5 ;  /* 0x000000ffff077224 */ /* 0x002fc800078e0a05 */
[----:B------:R-:W-:-:S04]  /*01b0*/  IMAD R7, R7, R6, RZ ;  /* 0x0000000607077224 */ /* 0x000fc800078e02ff */
[----:B------:R-:W-:-:S06]  /*01c0*/  IMAD.HI.U32 R5, R5, R7, R4 ;  /* 0x0000000705057227 */ /* 0x000fcc00078e0004 */
[----:B------:R-:W-:-:S04]  /*01d0*/  IMAD.HI.U32 R5, R5, R2, RZ ;  /* 0x0000000205057227 */ /* 0x000fc800078e00ff */
[----:B------:R-:W-:-:S05]  /*01e0*/  IMAD R5, R5, R0, R2 ;  /* 0x0000000005057224 */ /* 0x000fca00078e0202 */
[----:B------:R-:W-:-:S13]  /*01f0*/  ISETP.GT.U32.AND P0, PT, R6, R5, PT ;  /* 0x000000050600720c */ /* 0x000fda0003f04070 */
[----:B------:R-:W-:Y:S01]  /*0200*/  @!P0 IMAD.IADD R5, R5, 0x1, -R6 ;  /* 0x0000000105058824 */ /* 0x000fe200078e0a06 */
[----:B------:R-:W-:-:S04]  /*0210*/  ISETP.NE.AND P0, PT, R3, RZ, PT ;  /* 0x000000ff0300720c */ /* 0x000fc80003f05270 */
[----:B------:R-:W-:-:S13]  /*0220*/  ISETP.GT.U32.AND P1, PT, R6, R5, PT ;  /* 0x000000050600720c */ /* 0x000fda0003f24070 */
[----:B------:R-:W-:-:S04]  /*0230*/  @!P1 IMAD.IADD R5, R5, 0x1, -R6 ;  /* 0x0000000105059824 */ /* 0x000fc800078e0a06 */
[----:B------:R-:W-:Y:S01]  /*0240*/  @!P2 IMAD.MOV R5, RZ, RZ, -R5 ;  /* 0x000000ffff05a224 */ /* 0x000fe200078e0a05 */
[----:B------:R-:W-:-:S04]  /*0250*/  @!P0 LOP3.LUT R5, RZ, R3, RZ, 0x33, !PT ;  /* 0x00000003ff058212 */ /* 0x000fc800078e33ff */
[----:B------:R-:W-:-:S13]  /*0260*/  ISETP.GE.AND P0, PT, R5, R23, PT ;  /* 0x000000170500720c */ /* 0x000fda0003f06270 */
[----:B------:R-:W-:Y:S05]  /*0270*/  @P0 EXIT ;  /* 0x000000000000094d */ /* 0x000fea0003800000 */
[----:B------:R-:W0:Y:S01]  /*0280*/  LDCU UR4, c[0x0][0x388] ;  /* 0x00007100ff0477ac */ /* 0x000e220008000800 */
[----:B------:R-:W-:Y:S01]  /*0290*/  MOV R0, 0x2c0 ;  /* 0x000002c000007802 */ /* 0x000fe20000000f00 */
[----:B0-----:R-:W0:Y:S06]  /*02a0*/  I2F.F64 R24, UR4 ;  /* 0x0000000400187d12 */ /* 0x001e2c0008201c00 */
[----:B0-----:R-:W-:Y:S05]  /*02b0*/  CALL.REL.NOINC `($_Z7bitonicPiii$__internal_accurate_pow) ;  /* 0x0000000000e07944 */ /* 0x001fea0003c00000 */
[----:B------:R-:W0:Y:S02]  /*02c0*/  LDCU UR4, c[0x0][0x388] ;  /* 0x00007100ff0477ac */ /* 0x000e240008000800 */
[----:B0-----:R-:W-:Y:S01]  /*02d0*/  ISETP.NE.AND P0, PT, RZ, UR4, PT ;  /* 0x00000004ff007c0c */ /* 0x001fe2000bf05270 */
[----:B------:R-:W0:Y:S03]  /*02e0*/  LDCU.64 UR4, c[0x0][0x358] ;  /* 0x00006b00ff0477ac */ /* 0x000e260008000a00 */
[----:B------:R-:W-:Y:S02]  /*02f0*/  FSEL R3, R5, 1.875, P0 ;  /* 0x3ff0000005037808 */ /* 0x000fe40000000000 */
[----:B------:R-:W-:-:S04]  /*0300*/  FSEL R2, R4, RZ, P0 ;  /* 0x000000ff04027208 */ /* 0x000fc80000000000 */
[----:B------:R1:W2:Y:S02]  /*0310*/  F2I.F64.TRUNC R3, R2 ;  /* 0x0000000200037311 */ /* 0x0002a4000030d100 */
[----:B-1----:R-:W-:Y:S02]  /*0320*/  IABS R2, R22 ;  /* 0x0000001600027213 */ /* 0x002fe40000000000 */
[----:B--2---:R-:W-:-:S04]  /*0330*/  IABS R7, R3 ;  /* 0x0000000300077213 */ /* 0x004fc80000000000 */
[----:B------:R-:W1:Y:S08]  /*0340*/  I2F.RP R0, R7 ;  /* 0x0000000700007306 */ /* 0x000e700000209400 */
[----:B-1----:R-:W1:Y:S02]  /*0350*/  MUFU.RCP R0, R0 ;  /* 0x0000000000007308 */ /* 0x002e640000001000 */
[----:B-1----:R-:W-:-:S06]  /*0360*/  VIADD R4, R0, 0xffffffe ;  /* 0x0ffffffe00047836 */ /* 0x002fcc0000000000 */
[----:B------:R1:W2:Y:S02]  /*0370*/  F2I.FTZ.U32.TRUNC.NTZ R5, R4 ;  /* 0x0000000400057305 */ /* 0x0002a4000021f000 */
[----:B-1----:R-:W-:Y:S01]  /*0380*/  IMAD.MOV.U32 R4, RZ, RZ, RZ ;  /* 0x000000ffff047224 */ /* 0x002fe200078e00ff */
[----:B--2---:R-:W-:-:S05]  /*0390*/  IADD3 R6, PT, PT, RZ, -R5, RZ ;  /* 0x80000005ff067210 */ /* 0x004fca0007ffe0ff */
[----:B------:R-:W-:Y:S01]  /*03a0*/  IMAD R9, R6, R7, RZ ;  /* 0x0000000706097224 */ /* 0x000fe200078e02ff */
[----:B------:R-:W-:-:S03]  /*03b0*/  IABS R6, R3 ;  /* 0x0000000300067213 */ /* 0x000fc60000000000 */
[----:B------:R-:W-:-:S04]  /*03c0*/  IMAD.HI.U32 R5, R5, R9, R4 ;  /* 0x0000000905057227 */ /* 0x000fc800078e0004 */
[----:B------:R-:W-:Y:S02]  /*03d0*/  IMAD.MOV R0, RZ, RZ, -R6 ;  /* 0x000000ffff007224 */ /* 0x000fe400078e0a06 */
[----:B------:R-:W-:-:S04]  /*03e0*/  IMAD.HI.U32 R5, R5, R2, RZ ;  /* 0x0000000205057227 */ /* 0x000fc800078e00ff */
[----:B------:R-:W-:-:S05]  /*03f0*/  IMAD R0, R5, R0, R2 ;  /* 0x0000000005007224 */ /* 0x000fca00078e0202 */
[----:B------:R-:W-:-:S13]  /*0400*/  ISETP.GT.U32.AND P2, PT, R7, R0, PT ;  /* 0x000000000700720c */ /* 0x000fda0003f44070 */
[----:B------:R-:W-:Y:S02]  /*0410*/  @!P2 IMAD.IADD R0, R0, 0x1, -R7 ;  /* 0x000000010000a824 */ /* 0x000fe400078e0a07 */
[----:B------:R-:W-:Y:S01]  /*0420*/  @!P2 VIADD R5, R5, 0x1 ;  /* 0x000000010505a836 */ /* 0x000fe20000000000 */
[----:B------:R-:W-:Y:S02]  /*0430*/  ISETP.NE.AND P2, PT, R3, RZ, PT ;  /* 0x000000ff0300720c */ /* 0x000fe40003f45270 */
[----:B------:R-:W-:Y:S02]  /*0440*/  ISETP.GE.U32.AND P0, PT, R0, R7, PT ;  /* 0x000000070000720c */ /* 0x000fe40003f06070 */
[----:B------:R-:W-:-:S04]  /*0450*/  LOP3.LUT R0, R22, R3, RZ, 0x3c, !PT ;  /* 0x0000000316007212 */ /* 0x000fc800078e3cff */
[----:B------:R-:W-:-:S07]  /*0460*/  ISETP.GE.AND P1, PT, R0, RZ, PT ;  /* 0x000000ff0000720c */ /* 0x000fce0003f26270 */
[----:B------:R-:W-:-:S06]  /*0470*/  @P0 VIADD R5, R5, 0x1 ;  /* 0x0000000105050836 */ /* 0x000fcc0000000000 */
[----:B------:R-:W-:Y:S01]  /*0480*/  @!P1 IMAD.MOV R5, RZ, RZ, -R5 ;  /* 0x000000ffff059224 */ /* 0x000fe200078e0a05 */
[----:B------:R-:W-:-:S04]  /*0490*/  @!P2 LOP3.LUT R5, RZ, R3, RZ, 0x33, !PT ;  /* 0x00000003ff05a212 */ /* 0x000fc800078e33ff */
[----:B------:R-:W-:-:S04]  /*04a0*/  LOP3.LUT R0, R5, 0x1, RZ, 0xc0, !PT ;  /* 0x0000000105007812 */ /* 0x000fc800078ec0ff */
[----:B------:R-:W-:-:S13]  /*04b0*/  ISETP.NE.U32.AND P0, PT, R0, 0x1, PT ;  /* 0x000000010000780c */ /* 0x000fda0003f05070 */
[----:B0-----:R-:W-:Y:S05]  /*04c0*/  @!P0 BRA `(.L_x_0) ;  /* 0x0000000000288947 */ /* 0x001fea0003800000 */
[----:B------:R-:W0:Y:S02]  /*04d0*/  LDC.64 R2, c[0x0][0x380] ;  /* 0x0000e000ff027b82 */ /* 0x000e240000000a00 */
[----:B0-----:R-:W-:-:S05]  /*04e0*/  IMAD.WIDE R2, R22, 0x4, R2 ;  /* 0x0000000416027825 */ /* 0x001fca00078e0202 */
[----:B------:R-:W2:Y:S01]  /*04f0*/  LDG.E R7, desc[UR4][R2.64] ;  /* 0x0000000402077981 */ /* 0x000ea2000c1e1900 */
[----:B------:R-:W-:-:S05]  /*0500*/  IMAD.WIDE R4, R23, 0x4, R2 ;  /* 0x0000000417047825 */ /* 0x000fca00078e0202 */
[----:B------:R-:W2:Y:S02]  /*0510*/  LDG.E R0, desc[UR4][R4.64] ;  /* 0x0000000404007981 */ /* 0x000ea4000c1e1900 */
[----:B--2---:R-:W-:-:S13]  /*0520*/  ISETP.GT.AND P0, PT, R7, R0, PT ;  /* 0x000000000700720c */ /* 0x004fda0003f04270 */
[----:B------:R-:W-:Y:S05]  /*0530*/  @!P0 EXIT ;  /* 0x000000000000894d */ /* 0x000fea0003800000 */
[----:B------:R-:W-:Y:S04]  /*0540*/  STG.E desc[UR4][R2.64], R0 ;  /* 0x0000000002007986 */ /* 0x000fe8000c101904 */
[----:B------:R-:W-:Y:S01]  /*0550*/  STG.E desc[UR4][R4.64], R7 ;  /* 0x0000000704007986 */ /* 0x000fe2000c101904 */
[----:B------:R-:W-:Y:S05]  /*0560*/  EXIT ;  /* 0x000000000000794d */ /* 0x000fea0003800000 */
.L_x_0:
[----:B------:R-:W-:-:S04]  /*0570*/  LOP3.LUT R0, R5, 0x80000001, RZ, 0xc0, !PT ;  /* 0x8000000105007812 */ /* 0x000fc800078ec0ff */
[----:B------:R-:W-:-:S13]  /*0580*/  ISETP.NE.AND P0, PT, R0, 0x1, PT ;  /* 0x000000010000780c */ /* 0x000fda0003f05270 */
[----:B------:R-:W-:Y:S05]  /*0590*/  @P0 EXIT ;  /* 0x000000000000094d */ /* 0x000fea0003800000 */
[----:B------:R-:W0:Y:S02]  /*05a0*/  LDC.64 R2, c[0x0][0x380] ;  /* 0x0000e000ff027b82 */ /* 0x000e240000000a00 */
[----:B0-----:R-:W-:-:S05]  /*05b0*/  IMAD.WIDE R2, R22, 0x4, R2 ;  /* 0x0000000416027825 */ /* 0x001fca00078e0202 */
[----:B------:R-:W2:Y:S01]  /*05c0*/  LDG.E R7, desc[UR4][R2.64] ;  /* 0x0000000402077981 */ /* 0x000ea2000c1e1900 */
[----:B------:R-:W-:-:S05]  /*05d0*/  IMAD.WIDE R4, R23, 0x4, R2 ;  /* 0x0000000417047825 */ /* 0x000fca00078e0202 */
[----:B------:R-:W2:Y:S02]  /*05e0*/  LDG.E R0, desc[UR4][R4.64] ;  /* 0x0000000404007981 */ /* 0x000ea4000c1e1900 */
[----:B--2---:R-:W-:-:S13]  /*05f0*/  ISETP.GE.AND P0, PT, R7, R0, PT ;  /* 0x000000000700720c */ /* 0x004fda0003f06270 */
[----:B------:R-:W-:Y:S05]  /*0600*/  @P0 EXIT ;  /* 0x000000000000094d */ /* 0x000fea0003800000 */
[----:B------:R-:W-:Y:S04]  /*0610*/  STG.E desc[UR4][R2.64], R0 ;  /* 0x0000000002007986 */ /* 0x000fe8000c101904 */
[----:B------:R-:W-:Y:S01]  /*0620*/  STG.E desc[UR4][R4.64], R7 ;  /* 0x0000000704007986 */ /* 0x000fe2000c101904 */
[----:B------:R-:W-:Y:S05]  /*0630*/  EXIT ;  /* 0x000000000000794d */ /* 0x000fea0003800000 */
        .type           $_Z7bitonicPiii$__internal_accurate_pow,@function
        .size           $_Z7bitonicPiii$__internal_accurate_pow,(.L_x_3 - $_Z7bitonicPiii$__internal_accurate_pow)
$_Z7bitonicPiii$__internal_accurate_pow:
[----:B------:R-:W0:Y:S01]  /*0640*/  MUFU.RCP64H R9, 2 ;  /* 0x4000000000097908 */ /* 0x000e220000001800 */
[----:B------:R-:W-:Y:S02]  /*0650*/  HFMA2 R2, -RZ, RZ, 0, 0 ;  /* 0x00000000ff027431 */ /* 0x000fe400000001ff */
[----:B------:R-:W-:Y:S01]  /*0660*/  IMAD.MOV.U32 R3, RZ, RZ, 0x40000000 ;  /* 0x40000000ff037424 */ /* 0x000fe200078e00ff */
[----:B------:R-:W-:Y:S01]  /*0670*/  UMOV UR4, 0x7d2cafe2 ;  /* 0x7d2cafe200047882 */ /* 0x000fe20000000000 */
[----:B------:R-:W-:Y:S01]  /*0680*/  IMAD.MOV.U32 R8, RZ, RZ, RZ ;  /* 0x000000ffff087224 */ /* 0x000fe200078e00ff */
[----:B------:R-:W-:Y:S01]  /*0690*/  UMOV UR5, 0x3eb0f5ff ;  /* 0x3eb0f5ff00057882 */ /* 0x000fe20000000000 */
[----:B------:R-:W-:Y:S02]  /*06a0*/  IMAD.MOV.U32 R4, RZ, RZ, 0x41ad3b5a ;  /* 0x41ad3b5aff047424 */ /* 0x000fe400078e00ff */
[----:B------:R-:W-:Y:S02]  /*06b0*/  IMAD.MOV.U32 R5, RZ, RZ, 0x3ed0f5d2 ;  /* 0x3ed0f5d2ff057424 */ /* 0x000fe400078e00ff */
[----:B0-----:R-:W-:-:S08]  /*06c0*/  DFMA R2, R8, -R2, 1 ;  /* 0x3ff000000802742b */ /* 0x001fd00000000802 */
[----:B------:R-:W-:-:S08]  /*06d0*/  DFMA R2, R2, R2, R2 ;  /* 0x000000020202722b */ /* 0x000fd00000000002 */
[----:B------:R-:W-:-:S08]  /*06e0*/  DFMA R8, R8, R2, R8 ;  /* 0x000000020808722b */ /* 0x000fd00000000008 */
[----:B------:R-:W-:-:S08]  /*06f0*/  DMUL R2, RZ, R8 ;  /* 0x00000008ff027228 */ /* 0x000fd00000000000 */
[----:B------:R-:W-:-:S08]  /*0700*/  DFMA R2, RZ, R8, R2 ;  /* 0x00000008ff02722b */ /* 0x000fd00000000002 */
[CC--:B------:R-:W-:Y:S02]  /*0710*/  DMUL R6, R2.reuse, R2.reuse ;  /* 0x0000000202067228 */ /* 0x0c0fe40000000000 */
[----:B------:R-:W-:Y:S02]  /*0720*/  DADD R12, RZ, -R2 ;  /* 0x00000000ff0c7229 */ /* 0x000fe40000000802 */
[----:B------:R-:W-:-:S04]  /*0730*/  DMUL R18, R2, R2 ;  /* 0x0000000202127228 */ /* 0x000fc80000000000 */
[----:B------:R-:W-:Y:S01]  /*0740*/  DFMA R4, R6, UR4, R4 ;  /* 0x0000000406047c2b */ /* 0x000fe20008000004 */
[----:B------:R-:W-:Y:S01]  /*0750*/  UMOV UR4, 0x75488a3f ;  /* 0x75488a3f00047882 */ /* 0x000fe20000000000 */
[----:B------:R-:W-:Y:S01]  /*0760*/  UMOV UR5, 0x3ef3b20a ;  /* 0x3ef3b20a00057882 */ /* 0x000fe20000000000 */
[----:B------:R-:W-:-:S05]  /*0770*/  DADD R12, R12, R12 ;  /* 0x000000000c0c7229 */ /* 0x000fca000000000c */
[----:B------:R-:W-:Y:S01]  /*0780*/  DFMA R4, R6, R4, UR4 ;  /* 0x0000000406047e2b */ /* 0x000fe20008000004 */
[----:B------:R-:W-:Y:S01]  /*0790*/  UMOV UR4, 0xe4faecd5 ;  /* 0xe4faecd500047882 */ /* 0x000fe20000000000 */
[----:B------:R-:W-:Y:S01]  /*07a0*/  UMOV UR5, 0x3f1745cd ;  /* 0x3f1745cd00057882 */ /* 0x000fe20000000000 */
[----:B------:R-:W-:-:S05]  /*07b0*/  DFMA R12, RZ, -R2, R12 ;  /* 0x80000002ff0c722b */ /* 0x000fca000000000c */
[----:B------:R-:W-:Y:S01]  /*07c0*/  DFMA R4, R6, R4, UR4 ;  /* 0x0000000406047e2b */ /* 0x000fe20008000004 */
[----:B------:R-:W-:Y:S01]  /*07d0*/  UMOV UR4, 0x258a578b ;  /* 0x258a578b00047882 */ /* 0x000fe20000000000 */
[----:B------:R-:W-:Y:S01]  /*07e0*/  UMOV UR5, 0x3f3c71c7 ;  /* 0x3f3c71c700057882 */ /* 0x000fe20000000000 */
[----:B------:R-:W-:Y:S02]  /*07f0*/  DMUL R8, R8, R12 ;  /* 0x0000000c08087228 */ /* 0x000fe40000000000 */
[----:B------:R-:W-:-:S03]  /*0800*/  DFMA R12, R2, R2, -R18 ;  /* 0x00000002020c722b */ /* 0x000fc60000000812 */
[----:B------:R-:W-:Y:S01]  /*0810*/  DFMA R4, R6, R4, UR4 ;  /* 0x0000000406047e2b */ /* 0x000fe20008000004 */
[----:B------:R-:W-:Y:S01]  /*0820*/  UMOV UR4, 0x9242b910 ;  /* 0x9242b91000047882 */ /* 0x000fe20000000000 */
[----:B------:R-:W-:-:S06]  /*0830*/  UMOV UR5, 0x3f624924 ;  /* 0x3f62492400057882 */ /* 0x000fcc0000000000 */
[----:B------:R-:W-:Y:S01]  /*0840*/  DFMA R4, R6, R4, UR4 ;  /* 0x0000000406047e2b */ /* 0x000fe20008000004 */
[----:B------:R-:W-:Y:S01]  /*0850*/  UMOV UR4, 0x99999dfb ;  /* 0x99999dfb00047882 */ /* 0x000fe20000000000 */
[----:B------:R-:W-:-:S06]  /*0860*/  UMOV UR5, 0x3f899999 ;  /* 0x3f89999900057882 */ /* 0x000fcc0000000000 */
[----:B------:R-:W-:Y:S01]  /*0870*/  DFMA R10, R6, R4, UR4 ;  /* 0x00000004060a7e2b */ /* 0x000fe20008000004 */
[----:B------:R-:W-:Y:S01]  /*0880*/  UMOV UR4, 0x55555555 ;  /* 0x5555555500047882 */ /* 0x000fe20000000000 */
[----:B------:R-:W-:-:S06]  /*0890*/  UMOV UR5, 0x3fb55555 ;  /* 0x3fb5555500057882 */ /* 0x000fcc0000000000 */
[----:B------:R-:W-:-:S08]  /*08a0*/  DFMA R4, R6, R10, UR4 ;  /* 0x0000000406047e2b */ /* 0x000fd0000800000a */
[----:B------:R-:W-:Y:S01]  /*08b0*/  DADD R14, -R4, UR4 ;  /* 0x00000004040e7e29 */ /* 0x000fe20008000100 */
[----:B------:R-:W-:Y:S01]  /*08c0*/  UMOV UR4, 0xb9e7b0 ;  /* 0x00b9e7b000047882 */ /* 0x000fe20000000000 */
[----:B------:R-:W-:-:S06]  /*08d0*/  UMOV UR5, 0x3c46a4cb ;  /* 0x3c46a4cb00057882 */ /* 0x000fcc0000000000 */
[----:B------:R-:W-:Y:S02]  /*08e0*/  DFMA R10, R6, R10, R14 ;  /* 0x0000000a060a722b */ /* 0x000fe4000000000e */
[----:B------:R-:W-:Y:S01]  /*08f0*/  DMUL R6, R2, R18 ;  /* 0x0000001202067228 */ /* 0x000fe20000000000 */
[----:B------:R-:W-:Y:S02]  /*0900*/  VIADD R15, R9, 0x100000 ;  /* 0x00100000090f7836 */ /* 0x000fe40000000000 */
[----:B------:R-:W-:-:S03]  /*0910*/  IMAD.MOV.U32 R14, RZ, RZ, R8 ;  /* 0x000000ffff0e7224 */ /* 0x000fc600078e0008 */
[----:B------:R-:W-:Y:S01]  /*0920*/  DADD R10, R10, -UR4 ;  /* 0x800000040a0a7e29 */ /* 0x000fe20008000000 */
[----:B------:R-:W-:Y:S01]  /*0930*/  UMOV UR4, 0x0 ;  /* 0x0000000000047882 */ /* 0x000fe20000000000 */
[C---:B------:R-:W-:Y:S01]  /*0940*/  DFMA R20, R2.reuse, R18, -R6 ;  /* 0x000000120214722b */ /* 0x040fe20000000806 */
[----:B------:R-:W-:Y:S01]  /*0950*/  UMOV UR5, 0x3ff00000 ;  /* 0x3ff0000000057882 */ /* 0x000fe20000000000 */
[----:B------:R-:W-:-:S04]  /*0960*/  DFMA R14, R2, R14, R12 ;  /* 0x0000000e020e722b */ /* 0x000fc8000000000c */
[----:B------:R-:W-:Y:S02]  /*0970*/  DADD R16, R4, R10 ;  /* 0x0000000004107229 */ /* 0x000fe4000000000a */
[----:B------:R-:W-:-:S06]  /*0980*/  DFMA R20, R8, R18, R20 ;  /* 0x000000120814722b */ /* 0x000fcc0000000014 */
[----:B------:R-:W-:Y:S02]  /*0990*/  DMUL R12, R16, R6 ;  /* 0x00000006100c7228 */ /* 0x000fe40000000000 */
[----:B------:R-:W-:Y:S02]  /*09a0*/  DFMA R20, R2, R14, R20 ;  /* 0x0000000e0214722b */ /* 0x000fe40000000014 */
[----:B------:R-:W-:-:S04]  /*09b0*/  DADD R14, R4, -R16 ;  /* 0x00000000040e7229 */ /* 0x000fc80000000810 */
[----:B------:R-:W-:-:S04]  /*09c0*/  DFMA R4, R16, R6, -R12 ;  /* 0x000000061004722b */ /* 0x000fc8000000080c */
[----:B------:R-:W-:-:S04]  /*09d0*/  DADD R14, R10, R14 ;  /* 0x000000000a0e7229 */ /* 0x000fc8000000000e */
[----:B------:R-:W-:-:S08]  /*09e0*/  DFMA R4, R16, R20, R4 ;  /* 0x000000141004722b */ /* 0x000fd00000000004 */
[----:B------:R-:W-:-:S08]  /*09f0*/  DFMA R14, R14, R6, R4 ;  /* 0x000000060e0e722b */ /* 0x000fd00000000004 */
[----:B------:R-:W-:-:S08]  /*0a00*/  DADD R6, R12, R14 ;  /* 0x000000000c067229 */ /* 0x000fd0000000000e */
[--C-:B------:R-:W-:Y:S02]  /*0a10*/  DADD R4, R2, R6.reuse ;  /* 0x0000000002047229 */ /* 0x100fe40000000006 */
[----:B------:R-:W-:-:S06]  /*0a20*/  DADD R12, R12, -R6 ;  /* 0x000000000c0c7229 */ /* 0x000fcc0000000806 */
[----:B------:R-:W-:Y:S02]  /*0a30*/  DADD R2, R2, -R4 ;  /* 0x0000000002027229 */ /* 0x000fe40000000804 */
[----:B------:R-:W-:-:S06]  /*0a40*/  DADD R12, R14, R12 ;  /* 0x000000000e0c7229 */ /* 0x000fcc000000000c */
[----:B------:R-:W-:Y:S01]  /*0a50*/  DADD R2, R6, R2 ;  /* 0x0000000006027229 */ /* 0x000fe20000000002 */
[----:B------:R-:W-:Y:S01]  /*0a60*/  MOV R6, 0xfefa39ef ;  /* 0xfefa39ef00067802 */ /* 0x000fe20000000f00 */
[----:B------:R-:W-:-:S06]  /*0a70*/  IMAD.MOV.U32 R7, RZ, RZ, 0x3fe62e42 ;  /* 0x3fe62e42ff077424 */ /* 0x000fcc00078e00ff */
[----:B------:R-:W-:-:S08]  /*0a80*/  DADD R2, R12, R2 ;  /* 0x000000000c027229 */ /* 0x000fd00000000002 */
[----:B------:R-:W-:Y:S01]  /*0a90*/  DADD R8, R8, R2 ;  /* 0x0000000008087229 */ /* 0x000fe20000000002 */
[----:B------:R-:W-:Y:S02]  /*0aa0*/  IMAD.MOV.U32 R2, RZ, RZ, -0x105c611 ;  /* 0xfefa39efff027424 */ /* 0x000fe400078e00ff */
[----:B------:R-:W-:-:S05]  /*0ab0*/  IMAD.MOV.U32 R3, RZ, RZ, 0x3fe62e42 ;  /* 0x3fe62e42ff037424 */ /* 0x000fca00078e00ff */
[----:B------:R-:W-:-:S08]  /*0ac0*/  DADD R10, R4, R8 ;  /* 0x00000000040a7229 */ /* 0x000fd00000000008 */
[--C-:B------:R-:W-:Y:S02]  /*0ad0*/  DFMA R6, R6, UR4, R10.reuse ;  /* 0x0000000406067c2b */ /* 0x100fe4000800000a */
[----:B------:R-:W-:-:S06]  /*0ae0*/  DADD R4, R4, -R10 ;  /* 0x0000000004047229 */ /* 0x000fcc000000080a */
[----:B------:R-:W-:Y:S02]  /*0af0*/  DFMA R12, -R2, 1, R6 ;  /* 0x3ff00000020c782b */ /* 0x000fe40000000106 */
[----:B------:R-:W-:Y:S01]  /*0b00*/  DADD R4, R8, R4 ;  /* 0x0000000008047229 */ /* 0x000fe20000000004 */
[----:B------:R-:W-:Y:S02]  /*0b10*/  IMAD.MOV.U32 R8, RZ, RZ, 0x3b39803f ;  /* 0x3b39803fff087424 */ /* 0x000fe400078e00ff */
[----:B------:R-:W-:-:S03]  /*0b20*/  IMAD.MOV.U32 R9, RZ, RZ, 0x3c7abc9e ;  /* 0x3c7abc9eff097424 */ /* 0x000fc600078e00ff */
[----:B------:R-:W-:-:S08]  /*0b30*/  DADD R12, -R10, R12 ;  /* 0x000000000a0c7229 */ /* 0x000fd0000000010c */
[----:B------:R-:W-:-:S08]  /*0b40*/  DADD R4, R4, -R12 ;  /* 0x0000000004047229 */ /* 0x000fd0000000080c */
[----:B------:R-:W-:Y:S01]  /*0b50*/  DFMA R8, R8, UR4, R4 ;  /* 0x0000000408087c2b */ /* 0x000fe20008000004 */
[----:B------:R-:W-:Y:S01]  /*0b60*/  UMOV UR4, 0x3b39803f ;  /* 0x3b39803f00047882 */ /* 0x000fe20000000000 */
[C---:B------:R-:W-:Y:S01]  /*0b70*/  IMAD.SHL.U32 R5, R25.reuse, 0x2, RZ ;  /* 0x0000000219057824 */ /* 0x040fe200078e00ff */
[----:B------:R-:W-:Y:S01]  /*0b80*/  LOP3.LUT R4, R25, 0xff0fffff, RZ, 0xc0, !PT ;  /* 0xff0fffff19047812 */ /* 0x000fe200078ec0ff */
[----:B------:R-:W-:-:S03]  /*0b90*/  UMOV UR5, 0x3c7abc9e ;  /* 0x3c7abc9e00057882 */ /* 0x000fc60000000000 */
[----:B------:R-:W-:Y:S01]  /*0ba0*/  ISETP.GT.U32.AND P1, PT, R5, -0x2000001, PT ;  /* 0xfdffffff0500780c */ /* 0x000fe20003f24070 */
[----:B------:R-:W-:-:S03]  /*0bb0*/  DADD R10, R6, R8 ;  /* 0x00000000060a7229 */ /* 0x000fc60000000008 */
[----:B------:R-:W-:-:S05]  /*0bc0*/  SEL R25, R4, R25, P1 ;  /* 0x0000001904197207 */ /* 0x000fca0000800000 */
[----:B------:R-:W-:Y:S02]  /*0bd0*/  DADD R6, R6, -R10 ;  /* 0x0000000006067229 */ /* 0x000fe4000000080a */
[----:B------:R-:W-:-:S06]  /*0be0*/  DMUL R4, R10, R24 ;  /* 0x000000180a047228 */ /* 0x000fcc0000000000 */
[----:B------:R-:W-:Y:S02]  /*0bf0*/  DADD R6, R8, R6 ;  /* 0x0000000008067229 */ /* 0x000fe40000000006 */
[----:B------:R-:W-:Y:S01]  /*0c00*/  DFMA R10, R10, R24, -R4 ;  /* 0x000000180a0a722b */ /* 0x000fe20000000804 */
[----:B------:R-:W-:Y:S01]  /*0c10*/  MOV R8, 0x652b82fe ;  /* 0x652b82fe00087802 */ /* 0x000fe20000000f00 */
[----:B------:R-:W-:-:S06]  /*0c20*/  IMAD.MOV.U32 R9, RZ, RZ, 0x3ff71547 ;  /* 0x3ff71547ff097424 */ /* 0x000fcc00078e00ff */
[----:B------:R-:W-:-:S08]  /*0c30*/  DFMA R10, R6, R24, R10 ;  /* 0x00000018060a722b */ /* 0x000fd0000000000a */
[----:B------:R-:W-:-:S08]  /*0c40*/  DADD R6, R4, R10 ;  /* 0x0000000004067229 */ /* 0x000fd0000000000a */
[----:B------:R-:W-:Y:S02]  /*0c50*/  DFMA R8, R6, R8, 6.75539944105574400000e+15 ;  /* 0x433800000608742b */ /* 0x000fe40000000008 */
[----:B------:R-:W-:Y:S01]  /*0c60*/  FSETP.GEU.AND P1, PT, |R7|, 4.1917929649353027344, PT ;  /* 0x4086232b0700780b */ /* 0x000fe20003f2e200 */
[----:B------:R-:W-:-:S05]  /*0c70*/  DADD R4, R4, -R6 ;  /* 0x0000000004047229 */ /* 0x000fca0000000806 */
[----:B------:R-:W-:-:S03]  /*0c80*/  DADD R12, R8, -6.75539944105574400000e+15 ;  /* 0xc3380000080c7429 */ /* 0x000fc60000000000 */
[----:B------:R-:W-:-:S05]  /*0c90*/  DADD R10, R10, R4 ;  /* 0x000000000a0a7229 */ /* 0x000fca0000000004 */
[----:B------:R-:W-:-:S08]  /*0ca0*/  DFMA R2, R12, -R2, R6 ;  /* 0x800000020c02722b */ /* 0x000fd00000000006 */
[----:B------:R-:W-:Y:S01]  /*0cb0*/  DFMA R2, R12, -UR4, R2 ;  /* 0x800000040c027c2b */ /* 0x000fe20008000002 */
[----:B------:R-:W-:Y:S01]  /*0cc0*/  UMOV UR4, 0x69ce2bdf ;  /* 0x69ce2bdf00047882 */ /* 0x000fe20000000000 */
[----:B------:R-:W-:Y:S01]  /*0cd0*/  IMAD.MOV.U32 R12, RZ, RZ, -0x35dec16 ;  /* 0xfca213eaff0c7424 */ /* 0x000fe200078e00ff */
[----:B------:R-:W-:Y:S01]  /*0ce0*/  UMOV UR5, 0x3e5ade15 ;  /* 0x3e5ade1500057882 */ /* 0x000fe20000000000 */
[----:B------:R-:W-:-:S06]  /*0cf0*/  IMAD.MOV.U32 R13, RZ, RZ, 0x3e928af3 ;  /* 0x3e928af3ff0d7424 */ /* 0x000fcc00078e00ff */
[----:B------:R-:W-:Y:S01]  /*0d00*/  DFMA R12, R2, UR4, R12 ;  /* 0x00000004020c7c2b */ /* 0x000fe2000800000c */
        /* <DEDUP_REMOVED lines=24> */
[----:B------:R-:W-:-:S08]  /*0e90*/  DFMA R12, R2, R12, 1 ;  /* 0x3ff00000020c742b */ /* 0x000fd0000000000c */
[----:B------:R-:W-:-:S10]  /*0ea0*/  DFMA R2, R2, R12, 1 ;  /* 0x3ff000000202742b */ /* 0x000fd4000000000c */
[----:B------:R-:W-:Y:S02]  /*0eb0*/  IMAD R5, R8, 0x100000, R3 ;  /* 0x0010000008057824 */ /* 0x000fe400078e0203 */
[----:B------:R-:W-:Y:S01]  /*0ec0*/  IMAD.MOV.U32 R4, RZ, RZ, R2 ;  /* 0x000000ffff047224 */ /* 0x000fe200078e0002 */
[----:B------:R-:W-:Y:S06]  /*0ed0*/  @!P1 BRA `(.L_x_1) ;  /* 0x0000000000349947 */ /* 0x000fec0003800000 */
[----:B------:R-:W-:Y:S01]  /*0ee0*/  FSETP.GEU.AND P2, PT, |R7|, 4.2275390625, PT ;  /* 0x408748000700780b */ /* 0x000fe20003f4e200 */
[C---:B------:R-:W-:Y:S02]  /*0ef0*/  DADD R4, R6.reuse, +INF ;  /* 0x7ff0000006047429 */ /* 0x040fe40000000000 */
[----:B------:R-:W-:-:S08]  /*0f00*/  DSETP.GEU.AND P1, PT, R6, RZ, PT ;  /* 0x000000ff0600722a */ /* 0x000fd00003f2e000 */
[----:B------:R-:W-:Y:S02]  /*0f10*/  FSEL R4, R4, RZ, P1 ;  /* 0x000000ff04047208 */ /* 0x000fe40000800000 */
[----:B------:R-:W-:Y:S01]  /*0f20*/  FSEL R5, R5, RZ, P1 ;  /* 0x000000ff05057208 */ /* 0x000fe20000800000 */
[----:B------:R-:W-:Y:S06]  /*0f30*/  @P2 BRA `(.L_x_1) ;  /* 0x00000000001c2947 */ /* 0x000fec0003800000 */
[----:B------:R-:W-:-:S04]  /*0f40*/  LEA.HI R4, R8, R8, RZ, 0x1 ;  /* 0x0000000808047211 */ /* 0x000fc800078f08ff */
[----:B------:R-:W-:-:S04]  /*0f50*/  SHF.R.S32.HI R5, RZ, 0x1, R4 ;  /* 0x00000001ff057819 */ /* 0x000fc80000011404 */
[----:B------:R-:W-:Y:S01]  /*0f60*/  IADD3 R4, PT, PT, R8, -R5, RZ ;  /* 0x8000000508047210 */ /* 0x000fe20007ffe0ff */
[----:B------:R-:W-:-:S03]  /*0f70*/  IMAD R3, R5, 0x100000, R3 ;  /* 0x0010000005037824 */ /* 0x000fc600078e0203 */
[----:B------:R-:W-:Y:S01]  /*0f80*/  LEA R5, R4, 0x3ff00000, 0x14 ;  /* 0x3ff0000004057811 */ /* 0x000fe200078ea0ff */
[----:B------:R-:W-:-:S06]  /*0f90*/  IMAD.MOV.U32 R4, RZ, RZ, RZ ;  /* 0x000000ffff047224 */ /* 0x000fcc00078e00ff */
[----:B------:R-:W-:-:S11]  /*0fa0*/  DMUL R4, R2, R4 ;  /* 0x0000000402047228 */ /* 0x000fd60000000000 */
.L_x_1:
[----:B------:R-:W-:Y:S02]  /*0fb0*/  DFMA R2, R10, R4, R4 ;  /* 0x000000040a02722b */ /* 0x000fe40000000004 */
[----:B------:R-:W-:-:S08]  /*0fc0*/  DSETP.NEU.AND P1, PT, |R4|, +INF , PT ;  /* 0x7ff000000400742a */ /* 0x000fd00003f2d200 */
[----:B------:R-:W-:Y:S01]  /*0fd0*/  FSEL R4, R4, R2, !P1 ;  /* 0x0000000204047208 */ /* 0x000fe20004800000 */
[----:B------:R-:W-:Y:S01]  /*0fe0*/  IMAD.MOV.U32 R2, RZ, RZ, R0 ;  /* 0x000000ffff027224 */ /* 0x000fe200078e0000 */
[----:B------:R-:W-:Y:S01]  /*0ff0*/  FSEL R5, R5, R3, !P1 ;  /* 0x0000000305057208 */ /* 0x000fe20004800000 */
[----:B------:R-:W-:-:S04]  /*1000*/  IMAD.MOV.U32 R3, RZ, RZ, 0x0 ;  /* 0x00000000ff037424 */ /* 0x000fc800078e00ff */
[----:B------:R-:W-:Y:S05]  /*1010*/  RET.REL.NODEC R2 `(_Z7bitonicPiii) ;  /* 0xffffffec02f87950 */ /* 0x000fea0003c3ffff */
.L_x_2:
[----:B------:R-:W-:-:S00]  /*1020*/  BRA `(.L_x_2) ;  /* 0xfffffffc00fc7947 */ /* 0x000fc0000383ffff */
[----:B------:R-:W-:-:S00]  /*1030*/  NOP ;  /* 0x0000000000007918 */ /* 0x000fc00000000000 */
        /* <DEDUP_REMOVED lines=12> */
.L_x_3:


//--------------------- .nv.shared.reserved.0     --------------------------
	.section	.nv.shared.reserved.0,"aw",@nobits
	.weak		__nv_reservedSMEM_offset_0_alias
	.size		__nv_reservedSMEM_offset_0_alias, 0, 64
	.other		__nv_reservedSMEM_offset_0_alias,@"STO_CUDA_RESERVED_SHARED STV_DEFAULT"
__nv_reservedSMEM_offset_0_alias:
	.zero		0
	.zero		64


//--------------------- .nv.constant0._Z7bitonicPiii --------------------------
	.section	.nv.constant0._Z7bitonicPiii,"a",@progbits
	.sectionflags	@""
	.align	4
.nv.constant0._Z7bitonicPiii:
	.zero		912


//--------------------- SYMBOLS --------------------------

	.type		.nv.reservedSmem.offset0,@object
	.size		.nv.reservedSmem.offset0,0x4
